//
// Generated by NVIDIA NVVM Compiler
//
// Compiler Build ID: CL-36424714
// Cuda compilation tools, release 13.0, V13.0.88
// Based on NVVM 20.0.0
//

.version 9.0
.target sm_100
.address_size 64

	// .globl	default_function_kernel

.visible .entry default_function_kernel(
	.param .u64 .ptr .align 1 default_function_kernel_param_0,
	.param .u64 .ptr .align 1 default_function_kernel_param_1
)
.maxntid 64
{
	.reg .b16 	%rs<5>;
	.reg .b32 	%r<21>;
	.reg .b32 	%f<2>;
	.reg .b64 	%rd<9>;

	ld.param.u64 	%rd1, [default_function_kernel_param_0];
	ld.param.u64 	%rd2, [default_function_kernel_param_1];
	cvta.to.global.u64 	%rd3, %rd2;
	cvta.to.global.u64 	%rd4, %rd1;
	mov.u32 	%r1, %ctaid.x;
	mul.hi.u32 	%r2, %r1, 2021161081;
	shr.u32 	%r3, %r2, 5;
	mul.lo.s32 	%r4, %r3, 68;
	sub.s32 	%r5, %r1, %r4;
	shl.b32 	%r6, %r5, 4;
	mov.u32 	%r7, %tid.x;
	shr.u32 	%r8, %r7, 2;
	or.b32  	%r9, %r6, %r8;
	cvt.u16.u32 	%rs1, %r9;
	mul.hi.u16 	%rs2, %rs1, 1928;
	mul.lo.s16 	%rs3, %rs2, 34;
	sub.s16 	%rs4, %rs1, %rs3;
	cvt.u32.u16 	%r10, %rs4;
	shl.b32 	%r11, %r1, 6;
	or.b32  	%r12, %r11, %r7;
	mul.hi.u32 	%r13, %r12, 2021161081;
	shr.u32 	%r14, %r13, 5;
	mul.lo.s32 	%r15, %r14, 68;
	sub.s32 	%r16, %r12, %r15;
	shr.u32 	%r17, %r16, 1;
	mad.lo.s32 	%r18, %r3, 1088, %r9;
	add.s32 	%r19, %r18, %r17;
	sub.s32 	%r20, %r19, %r10;
	mul.wide.u32 	%rd5, %r20, 4;
	add.s64 	%rd6, %rd4, %rd5;
	ld.global.nc.f32 	%f1, [%rd6];
	mul.wide.u32 	%rd7, %r12, 4;
	add.s64 	%rd8, %rd3, %rd7;
	st.global.f32 	[%rd8], %f1;
	ret;

}


// ===== COMPILED SASS (sm_100) =====

	.target	sm_100

	.elftype	@"ET_EXEC"


//--------------------- .note.nv.tkinfo           --------------------------
	.section	.note.nv.tkinfo,"",@"SHT_NOTE"
	.sectionflags	@"SHF_NOTE_NV_TKINFO"
	.tkinfo
        /*0018*/ 	.word	0x00000002
        /*0030*/ 	.string	""
        /*0030*/ 	.string	"ptxas"
        /*0030*/ 	.string	"Cuda compilation tools, release 13.0, V13.0.88"
        /*0030*/ 	.string	"Build cuda_13.0.r13.0/compiler.36424714_0"
        /*0030*/ 	.string	"-arch sm_100 -m 64 "



//--------------------- .note.nv.cuinfo           --------------------------
	.section	.note.nv.cuinfo,"",@"SHT_NOTE"
	.sectionflags	@"SHF_NOTE_NV_CUINFO"
        /*0018*/ 	.short	0x0002
        /*001a*/ 	.short	0x0064
        /*001c*/ 	.short	0x0082
	.zero		2


//--------------------- .nv.info                  --------------------------
	.section	.nv.info,"",@"SHT_CUDA_INFO"
	.align	4


	//----- nvinfo : EIATTR_REGCOUNT
	.align		4
        /*0000*/ 	.byte	0x04, 0x2f
        /*0002*/ 	.short	(.L_1 - .L_0)
	.align		4
.L_0:
        /*0004*/ 	.word	index@(default_function_kernel)
        /*0008*/ 	.word	0x0000000c


	//----- nvinfo : EIATTR_FRAME_SIZE
	.align		4
.L_1:
        /*000c*/ 	.byte	0x04, 0x11
        /*000e*/ 	.short	(.L_3 - .L_2)
	.align		4
.L_2:
        /*0010*/ 	.word	index@(default_function_kernel)
        /*0014*/ 	.word	0x00000000


	//----- nvinfo : EIATTR_MIN_STACK_SIZE
	.align		4
.L_3:
        /*0018*/ 	.byte	0x04, 0x12
        /*001a*/ 	.short	(.L_5 - .L_4)
	.align		4
.L_4:
        /*001c*/ 	.word	index@(default_function_kernel)
        /*0020*/ 	.word	0x00000000
.L_5:


//--------------------- .nv.compat                --------------------------
	.section	.nv.compat,"",@"SHT_CUDA_COMPAT_INFO"
	.align	4
        /*0000*/ 	.byte	0x02, 0x09, 0x00, 0x00, 0x02, 0x02, 0x01, 0x00, 0x02, 0x05, 0x05, 0x00, 0x03, 0x07, 0x01, 0x01
        /*0010*/ 	.byte	0x02, 0x03, 0x00, 0x00, 0x02, 0x06, 0x01, 0x00, 0x04, 0x0b, 0x08, 0x00, 0x09, 0x00, 0x00, 0x00
        /*0020*/ 	.byte	0x00, 0x00, 0x00, 0x00


//--------------------- .nv.info.default_function_kernel --------------------------
	.section	.nv.info.default_function_kernel,"",@"SHT_CUDA_INFO"
	.sectionflags	@""
	.align	4


	//----- nvinfo : EIATTR_CUDA_API_VERSION
	.align		4
        /*0000*/ 	.byte	0x04, 0x37
        /*0002*/ 	.short	(.L_7 - .L_6)
.L_6:
        /*0004*/ 	.word	0x00000082


	//----- nvinfo : EIATTR_KPARAM_INFO
	.align		4
.L_7:
        /*0008*/ 	.byte	0x04, 0x17
        /*000a*/ 	.short	(.L_9 - .L_8)
.L_8:
        /*000c*/ 	.word	0x00000000
        /*0010*/ 	.short	0x0001
        /*0012*/ 	.short	0x0008
        /*0014*/ 	.byte	0x00, 0xf5, 0x21, 0x00


	//----- nvinfo : EIATTR_KPARAM_INFO
	.align		4
.L_9:
        /*0018*/ 	.byte	0x04, 0x17
        /*001a*/ 	.short	(.L_11 - .L_10)
.L_10:
        /*001c*/ 	.word	0x00000000
        /*0020*/ 	.short	0x0000
        /*0022*/ 	.short	0x0000
        /*0024*/ 	.byte	0x00, 0xf5, 0x21, 0x00


	//----- nvinfo : EIATTR_SPARSE_MMA_MASK
	.align		4
.L_11:
        /*0028*/ 	.byte	0x03, 0x50
        /*002a*/ 	.short	0x0000


	//----- nvinfo : EIATTR_MAXREG_COUNT
	.align		4
        /*002c*/ 	.byte	0x03, 0x1b
        /*002e*/ 	.short	0x00ff


	//----- nvinfo : EIATTR_MERCURY_ISA_VERSION
	.align		4
        /*0030*/ 	.byte	0x03, 0x5f
        /*0032*/ 	.short	0x0101


	//----- nvinfo : EIATTR_VRC_CTA_INIT_COUNT
	.align		4
        /*0034*/ 	.byte	0x02, 0x4a
	.zero		1
	.zero		1


	//----- nvinfo : EIATTR_EXIT_INSTR_OFFSETS
	.align		4
        /*0038*/ 	.byte	0x04, 0x1c
        /*003a*/ 	.short	(.L_13 - .L_12)


	//   ....[0]....
.L_12:
        /*003c*/ 	.word	0x00000210


	//----- nvinfo : EIATTR_MAX_THREADS
	.align		4
.L_13:
        /*0040*/ 	.byte	0x04, 0x05
        /*0042*/ 	.short	(.L_15 - .L_14)
.L_14:
        /*0044*/ 	.word	0x00000040
        /*0048*/ 	.word	0x00000001
        /*004c*/ 	.word	0x00000001


	//----- nvinfo : EIATTR_CBANK_PARAM_SIZE
	.align		4
.L_15:
        /*0050*/ 	.byte	0x03, 0x19
        /*0052*/ 	.short	0x0010


	//----- nvinfo : EIATTR_PARAM_CBANK
	.align		4
        /*0054*/ 	.byte	0x04, 0x0a
        /*0056*/ 	.short	(.L_17 - .L_16)
	.align		4
.L_16:
        /*0058*/ 	.word	index@(.nv.constant0.default_function_kernel)
        /*005c*/ 	.short	0x0380
        /*005e*/ 	.short	0x0010


	//----- nvinfo : EIATTR_SW_WAR
	.align		4
.L_17:
        /*0060*/ 	.byte	0x04, 0x36
        /*0062*/ 	.short	(.L_19 - .L_18)
.L_18:
        /*0064*/ 	.word	0x00000008
.L_19:


//--------------------- .nv.callgraph             --------------------------
	.section	.nv.callgraph,"",@"SHT_CUDA_CALLGRAPH"
	.align	4
	.sectionentsize	8
	.align		4
        /*0000*/ 	.word	0x00000000
	.align		4
        /*0004*/ 	.word	0xffffffff
	.align		4
        /*0008*/ 	.word	0x00000000
	.align		4
        /*000c*/ 	.word	0xfffffffe
	.align		4
        /*0010*/ 	.word	0x00000000
	.align		4
        /*0014*/ 	.word	0xfffffffd
	.align		4
        /*0018*/ 	.word	0x00000000
	.align		4
        /*001c*/ 	.word	0xfffffffc


//--------------------- .text.default_function_kernel --------------------------
	.section	.text.default_function_kernel,"ax",@progbits
	.align	128
        .global         default_function_kernel
        .type           default_function_kernel,@function
        .size           default_function_kernel,(.L_x_1 - default_function_kernel)
        .other          default_function_kernel,@"STO_CUDA_ENTRY STV_DEFAULT"
default_function_kernel:
.text.default_function_kernel:
[----:B------:R-:W-:Y:S01]  /*0000*/  LDC R1, c[0x0][0x37c] ;  /* 0x0000df00ff017b82 */ /* 0x000fe20000000800 */
[----:B------:R-:W0:Y:S01]  /*0010*/  S2R R7, SR_CTAID.X ;  /* 0x0000000000077919 */ /* 0x000e220000002500 */
[----:B------:R-:W1:Y:S01]  /*0020*/  LDCU.64 UR4, c[0x0][0x358] ;  /* 0x00006b00ff0477ac */ /* 0x000e620008000a00 */
[----:B------:R-:W2:Y:S01]  /*0030*/  S2R R9, SR_TID.X ;  /* 0x0000000000097919 */ /* 0x000ea20000002100 */
[----:B0-----:R-:W-:Y:S01]  /*0040*/  IMAD.HI.U32 R0, R7, 0x78787879, RZ ;  /* 0x7878787907007827 */ /* 0x001fe200078e00ff */
[----:B--2---:R-:W-:-:S04]  /*0050*/  SHF.R.U32.HI R3, RZ, 0x2, R9 ;  /* 0x00000002ff037819 */ /* 0x004fc80000011609 */
[----:B------:R-:W-:-:S05]  /*0060*/  SHF.R.U32.HI R0, RZ, 0x5, R0 ;  /* 0x00000005ff007819 */ /* 0x000fca0000011600 */
[----:B------:R-:W-:-:S04]  /*0070*/  IMAD R2, R0, -0x44, R7 ;  /* 0xffffffbc00027824 */ /* 0x000fc800078e0207 */
[----:B------:R-:W-:-:S05]  /*0080*/  IMAD.SHL.U32 R2, R2, 0x10, RZ ;  /* 0x0000001002027824 */ /* 0x000fca00078e00ff */
[----:B------:R-:W-:-:S04]  /*0090*/  LOP3.LUT R5, R2, R3, RZ, 0xfc, !PT ;  /* 0x0000000302057212 */ /* 0x000fc800078efcff */
[----:B------:R-:W-:-:S05]  /*00a0*/  LOP3.LUT R2, R5, 0xffff, RZ, 0xc0, !PT ;  /* 0x0000ffff05027812 */ /* 0x000fca00078ec0ff */
[----:B------:R-:W-:-:S05]  /*00b0*/  IMAD R2, R2, 0x788, RZ ;  /* 0x0000078802027824 */ /* 0x000fca00078e02ff */
[----:B------:R-:W-:-:S04]  /*00c0*/  SHF.R.U32.HI R2, RZ, 0x10, R2 ;  /* 0x00000010ff027819 */ /* 0x000fc80000011602 */
[----:B------:R-:W-:Y:S02]  /*00d0*/  PRMT R4, R2, 0x9910, RZ ;  /* 0x0000991002047816 */ /* 0x000fe400000000ff */
[----:B------:R-:W-:-:S03]  /*00e0*/  SHF.L.U32 R2, R7, 0x6, RZ ;  /* 0x0000000607027819 */ /* 0x000fc600000006ff */
[----:B------:R-:W-:Y:S01]  /*00f0*/  IMAD R4, R4, 0x22, RZ ;  /* 0x0000002204047824 */ /* 0x000fe200078e02ff */
[----:B------:R-:W-:Y:S01]  /*0100*/  LOP3.LUT R7, R2, R9, RZ, 0xfc, !PT ;  /* 0x0000000902077212 */ /* 0x000fe200078efcff */
[----:B------:R-:W-:Y:S01]  /*0110*/  IMAD R9, R0, 0x440, R5 ;  /* 0x0000044000097824 */ /* 0x000fe200078e0205 */
[----:B------:R-:W0:Y:S01]  /*0120*/  LDC.64 R2, c[0x0][0x380] ;  /* 0x0000e000ff027b82 */ /* 0x000e220000000a00 */
[----:B------:R-:W-:Y:S02]  /*0130*/  IMAD.MOV R4, RZ, RZ, -R4 ;  /* 0x000000ffff047224 */ /* 0x000fe400078e0a04 */
[----:B------:R-:W-:-:S03]  /*0140*/  IMAD.HI.U32 R6, R7, 0x78787879, RZ ;  /* 0x7878787907067827 */ /* 0x000fc600078e00ff */
[----:B------:R-:W-:Y:S02]  /*0150*/  PRMT R4, R4, 0x7710, RZ ;  /* 0x0000771004047816 */ /* 0x000fe400000000ff */
[----:B------:R-:W-:Y:S02]  /*0160*/  SHF.R.U32.HI R6, RZ, 0x5, R6 ;  /* 0x00000005ff067819 */ /* 0x000fe40000011606 */
[----:B------:R-:W-:-:S03]  /*0170*/  IADD3 R5, PT, PT, R5, R4, RZ ;  /* 0x0000000405057210 */ /* 0x000fc60007ffe0ff */
[----:B------:R-:W-:Y:S01]  /*0180*/  IMAD R6, R6, -0x44, R7 ;  /* 0xffffffbc06067824 */ /* 0x000fe200078e0207 */
[----:B------:R-:W-:-:S04]  /*0190*/  LOP3.LUT R5, R5, 0xffff, RZ, 0xc0, !PT ;  /* 0x0000ffff05057812 */ /* 0x000fc800078ec0ff */
[----:B------:R-:W-:-:S05]  /*01a0*/  LEA.HI R6, R6, R9, RZ, 0x1f ;  /* 0x0000000906067211 */ /* 0x000fca00078ff8ff */
[----:B------:R-:W-:-:S04]  /*01b0*/  IMAD.IADD R5, R6, 0x1, -R5 ;  /* 0x0000000106057824 */ /* 0x000fc800078e0a05 */
[----:B0-----:R-:W-:Y:S02]  /*01c0*/  IMAD.WIDE.U32 R2, R5, 0x4, R2 ;  /* 0x0000000405027825 */ /* 0x001fe400078e0002 */
[----:B------:R-:W0:Y:S04]  /*01d0*/  LDC.64 R4, c[0x0][0x388] ;  /* 0x0000e200ff047b82 */ /* 0x000e280000000a00 */
[----:B-1----:R-:W2:Y:S01]  /*01e0*/  LDG.E.CONSTANT R3, desc[UR4][R2.64] ;  /* 0x0000000402037981 */ /* 0x002ea2000c1e9900 */
[----:B0-----:R-:W-:-:S05]  /*01f0*/  IMAD.WIDE.U32 R4, R7, 0x4, R4 ;  /* 0x0000000407047825 */ /* 0x001fca00078e0004 */
[----:B--2---:R-:W-:Y:S01]  /*0200*/  STG.E desc[UR4][R4.64], R3 ;  /* 0x0000000304007986 */ /* 0x004fe2000c101904 */
[----:B------:R-:W-:Y:S05]  /*0210*/  EXIT ;  /* 0x000000000000794d */ /* 0x000fea0003800000 */
.L_x_0:
[----:B------:R-:W-:-:S00]  /*0220*/  BRA `(.L_x_0) ;  /* 0xfffffffc00fc7947 */ /* 0x000fc0000383ffff */
[----:B------:R-:W-:-:S00]  /*0230*/  NOP ;  /* 0x0000000000007918 */ /* 0x000fc00000000000 */
        /* <DEDUP_REMOVED lines=12> */
.L_x_1:


//--------------------- .nv.shared.reserved.0     --------------------------
	.section	.nv.shared.reserved.0,"aw",@nobits
	.weak		__nv_reservedSMEM_offset_0_alias
	.size		__nv_reservedSMEM_offset_0_alias, 0, 64
	.other		__nv_reservedSMEM_offset_0_alias,@"STO_CUDA_RESERVED_SHARED STV_DEFAULT"
__nv_reservedSMEM_offset_0_alias:
	.zero		0
	.zero		64


//--------------------- .nv.constant0.default_function_kernel --------------------------
	.section	.nv.constant0.default_function_kernel,"a",@progbits
	.sectionflags	@""
	.align	4
.nv.constant0.default_function_kernel:
	.zero		912


//--------------------- SYMBOLS --------------------------

	.type		.nv.reservedSmem.offset0,@object
	.size		.nv.reservedSmem.offset0,0x4
